	.headerflags	@"EF_CUDA_TEXMODE_UNIFIED EF_CUDA_64BIT_ADDRESS EF_CUDA_ACCELERATORS EF_CUDA_SM90 EF_CUDA_VIRTUAL_SM(EF_CUDA_SM90)"
	.elftype	@"ET_EXEC"


//--------------------- .nv.info                  --------------------------
	.section	.nv.info,"",@"SHT_CUDA_INFO"
	.align	4


	//----- nvinfo : EIATTR_REGCOUNT
	.align		4
        /*0000*/ 	.byte	0x04, 0x2f
        /*0002*/ 	.short	(.L_1 - .L_0)
	.align		4
.L_0:
        /*0004*/ 	.word	index@(triton_poi_fused_convolution_11)
        /*0008*/ 	.word	0x00000018


	//----- nvinfo : EIATTR_MIN_STACK_SIZE
	.align		4
.L_1:
        /*000c*/ 	.byte	0x04, 0x12
        /*000e*/ 	.short	(.L_3 - .L_2)
	.align		4
.L_2:
        /*0010*/ 	.word	index@(triton_poi_fused_convolution_11)
        /*0014*/ 	.word	0x00000000


	//----- nvinfo : EIATTR_FRAME_SIZE
	.align		4
.L_3:
        /*0018*/ 	.byte	0x04, 0x11
        /*001a*/ 	.short	(.L_5 - .L_4)
	.align		4
.L_4:
        /*001c*/ 	.word	index@(triton_poi_fused_convolution_11)
        /*0020*/ 	.word	0x00000000


	//----- nvinfo : EIATTR_MIN_STACK_SIZE
	.align		4
.L_5:
        /*0024*/ 	.byte	0x04, 0x12
        /*0026*/ 	.short	(.L_7 - .L_6)
	.align		4
.L_6:
        /*0028*/ 	.word	index@(triton_poi_fused_convolution_11)
        /*002c*/ 	.word	0x00000000
.L_7:


//--------------------- .nv.info.triton_poi_fused_convolution_11 --------------------------
	.section	.nv.info.triton_poi_fused_convolution_11,"",@"SHT_CUDA_INFO"
	.sectionflags	@""
	.align	4


	//----- nvinfo : EIATTR_CUDA_API_VERSION
	.align		4
        /*0000*/ 	.byte	0x04, 0x37
        /*0002*/ 	.short	(.L_9 - .L_8)
.L_8:
        /*0004*/ 	.word	0x0000007c


	//----- nvinfo : EIATTR_KPARAM_INFO
	.align		4
.L_9:
        /*0008*/ 	.byte	0x04, 0x17
        /*000a*/ 	.short	(.L_11 - .L_10)
.L_10:
        /*000c*/ 	.word	0x00000000
        /*0010*/ 	.short	0x0004
        /*0012*/ 	.short	0x001c
        /*0014*/ 	.byte	0x00, 0xf0, 0x11, 0x00


	//----- nvinfo : EIATTR_KPARAM_INFO
	.align		4
.L_11:
        /*0018*/ 	.byte	0x04, 0x17
        /*001a*/ 	.short	(.L_13 - .L_12)
.L_12:
        /*001c*/ 	.word	0x00000000
        /*0020*/ 	.short	0x0003
        /*0022*/ 	.short	0x0018
        /*0024*/ 	.byte	0x00, 0xf0, 0x11, 0x00


	//----- nvinfo : EIATTR_KPARAM_INFO
	.align		4
.L_13:
        /*0028*/ 	.byte	0x04, 0x17
        /*002a*/ 	.short	(.L_15 - .L_14)
.L_14:
        /*002c*/ 	.word	0x00000000
        /*0030*/ 	.short	0x0002
        /*0032*/ 	.short	0x0010
        /*0034*/ 	.byte	0x00, 0xf4, 0x21, 0x00


	//----- nvinfo : EIATTR_KPARAM_INFO
	.align		4
.L_15:
        /*0038*/ 	.byte	0x04, 0x17
        /*003a*/ 	.short	(.L_17 - .L_16)
.L_16:
        /*003c*/ 	.word	0x00000000
        /*0040*/ 	.short	0x0001
        /*0042*/ 	.short	0x0008
        /*0044*/ 	.byte	0x00, 0xf4, 0x21, 0x00


	//----- nvinfo : EIATTR_KPARAM_INFO
	.align		4
.L_17:
        /*0048*/ 	.byte	0x04, 0x17
        /*004a*/ 	.short	(.L_19 - .L_18)
.L_18:
        /*004c*/ 	.word	0x00000000
        /*0050*/ 	.short	0x0000
        /*0052*/ 	.short	0x0000
        /*0054*/ 	.byte	0x00, 0xf4, 0x21, 0x00


	//----- nvinfo : EIATTR_SPARSE_MMA_MASK
	.align		4
.L_19:
        /*0058*/ 	.byte	0x03, 0x50
        /*005a*/ 	.short	0x0000


	//----- nvinfo : EIATTR_MAXREG_COUNT
	.align		4
        /*005c*/ 	.byte	0x03, 0x1b
        /*005e*/ 	.short	0x00ff


	//----- nvinfo : EIATTR_EXIT_INSTR_OFFSETS
	.align		4
        /*0060*/ 	.byte	0x04, 0x1c
        /*0062*/ 	.short	(.L_21 - .L_20)


	//   ....[0]....
.L_20:
        /*0064*/ 	.word	0x00000440


	//   ....[1]....
        /*0068*/ 	.word	0x00000460


	//----- nvinfo : EIATTR_REQNTID
	.align		4
.L_21:
        /*006c*/ 	.byte	0x04, 0x10
        /*006e*/ 	.short	(.L_23 - .L_22)
.L_22:
        /*0070*/ 	.word	0x00000080
        /*0074*/ 	.word	0x00000001
        /*0078*/ 	.word	0x00000001


	//----- nvinfo : EIATTR_CBANK_PARAM_SIZE
	.align		4
.L_23:
        /*007c*/ 	.byte	0x03, 0x19
        /*007e*/ 	.short	0x0020


	//----- nvinfo : EIATTR_PARAM_CBANK
	.align		4
        /*0080*/ 	.byte	0x04, 0x0a
        /*0082*/ 	.short	(.L_25 - .L_24)
	.align		4
.L_24:
        /*0084*/ 	.word	index@(.nv.constant0.triton_poi_fused_convolution_11)
        /*0088*/ 	.short	0x0210
        /*008a*/ 	.short	0x0020


	//----- nvinfo : EIATTR_SW_WAR
	.align		4
.L_25:
        /*008c*/ 	.byte	0x04, 0x36
        /*008e*/ 	.short	(.L_27 - .L_26)
.L_26:
        /*0090*/ 	.word	0x00000008
.L_27:


//--------------------- .nv.callgraph             --------------------------
	.section	.nv.callgraph,"",@"SHT_CUDA_CALLGRAPH"
	.align	4
	.sectionentsize	8
	.align		4
        /*0000*/ 	.word	0x00000000
	.align		4
        /*0004*/ 	.word	0xffffffff
	.align		4
        /*0008*/ 	.word	0x00000000
	.align		4
        /*000c*/ 	.word	0xfffffffe
	.align		4
        /*0010*/ 	.word	0x00000000
	.align		4
        /*0014*/ 	.word	0xfffffffd
	.align		4
        /*0018*/ 	.word	0x00000000
	.align		4
        /*001c*/ 	.word	0xfffffffc


//--------------------- .text.triton_poi_fused_convolution_11 --------------------------
	.section	.text.triton_poi_fused_convolution_11,"ax",@progbits
	.sectionflags	@"SHF_BARRIERS=1"
	.align	128
        .global         triton_poi_fused_convolution_11
        .type           triton_poi_fused_convolution_11,@function
        .size           triton_poi_fused_convolution_11,(.L_x_1 - triton_poi_fused_convolution_11)
        .other          triton_poi_fused_convolution_11,@"STO_CUDA_ENTRY STV_DEFAULT"
triton_poi_fused_convolution_11:
.text.triton_poi_fused_convolution_11:
[----:B------:R-:W0:Y:S01]  /*0000*/  LDC R1, c[0x0][0x28] ;  /* 0x00000a00ff017b82 */ /* 0x000e220000000800 */
[----:B------:R-:W1:Y:S07]  /*0010*/  S2R R0, SR_TID.X ;  /* 0x0000000000007919 */ /* 0x000e6e0000002100 */
[----:B------:R-:W2:Y:S01]  /*0020*/  S2UR UR6, SR_CTAID.Y ;  /* 0x00000000000679c3 */ /* 0x000ea20000002600 */
[----:B------:R-:W-:Y:S02]  /*0030*/  CS2R R12, SRZ ;  /* 0x00000000000c7805 */ /* 0x000fe4000001ff00 */
[----:B------:R-:W-:Y:S01]  /*0040*/  CS2R R14, SRZ ;  /* 0x00000000000e7805 */ /* 0x000fe2000001ff00 */
[----:B------:R-:W3:Y:S01]  /*0050*/  S2R R2, SR_CTAID.X ;  /* 0x0000000000027919 */ /* 0x000ee20000002500 */
[----:B------:R-:W-:-:S03]  /*0060*/  CS2R R16, SRZ ;  /* 0x0000000000107805 */ /* 0x000fc6000001ff00 */
[----:B------:R-:W4:Y:S01]  /*0070*/  LDC.64 R6, c[0x0][0x210] ;  /* 0x00008400ff067b82 */ /* 0x000f220000000a00 */
[----:B------:R-:W-:Y:S01]  /*0080*/  ULDC.64 UR8, c[0x0][0x208] ;  /* 0x0000820000087ab9 */ /* 0x000fe20000000a00 */
[----:B--2---:R-:W-:Y:S01]  /*0090*/  USHF.L.U32 UR4, UR6, 0x2, URZ ;  /* 0x0000000206047899 */ /* 0x004fe2000800063f */
[----:B-1----:R-:W-:Y:S01]  /*00a0*/  IMAD.SHL.U32 R3, R0, 0x4, RZ ;  /* 0x0000000400037824 */ /* 0x002fe200078e00ff */
[----:B------:R-:W-:-:S04]  /*00b0*/  SHF.R.U32.HI R4, RZ, 0x6, R0 ;  /* 0x00000006ff047819 */ /* 0x000fc80000011600 */
[----:B------:R-:W-:Y:S02]  /*00c0*/  LOP3.LUT R5, R3, 0xfc, RZ, 0xc0, !PT ;  /* 0x000000fc03057812 */ /* 0x000fe400078ec0ff */
[----:B------:R-:W-:Y:S02]  /*00d0*/  SGXT.U32 R3, R4, 0x1 ;  /* 0x000000010403781a */ /* 0x000fe40000000000 */
[----:B---3--:R-:W-:Y:S02]  /*00e0*/  PRMT R5, R5, 0x6540, R2 ;  /* 0x0000654005057816 */ /* 0x008fe40000000002 */
[----:B------:R-:W-:Y:S02]  /*00f0*/  LOP3.LUT R4, R3, UR4, RZ, 0xfc, !PT ;  /* 0x0000000403047c12 */ /* 0x000fe4000f8efcff */
[----:B------:R-:W-:-:S03]  /*0100*/  ISETP.GE.AND P0, PT, R5, 0x100, PT ;  /* 0x000001000500780c */ /* 0x000fc60003f06270 */
[----:B------:R-:W-:Y:S01]  /*0110*/  IMAD R5, R4, 0x100, R5 ;  /* 0x0000010004057824 */ /* 0x000fe200078e0205 */
[----:B------:R-:W-:-:S03]  /*0120*/  CS2R R18, SRZ ;  /* 0x0000000000127805 */ /* 0x000fc6000001ff00 */
[C---:B------:R-:W-:Y:S02]  /*0130*/  VIADD R9, R5.reuse, 0x200 ;  /* 0x0000020005097836 */ /* 0x040fe40000000000 */
[----:B----4-:R-:W-:-:S04]  /*0140*/  IMAD.WIDE R4, R5, 0x4, R6 ;  /* 0x0000000405047825 */ /* 0x010fc800078e0206 */
[----:B------:R-:W-:Y:S01]  /*0150*/  IMAD.WIDE R6, R9, 0x4, R6 ;  /* 0x0000000409067825 */ /* 0x000fe200078e0206 */
[----:B------:R-:W2:Y:S04]  /*0160*/  @!P0 LDG.E.EL.128 R12, desc[UR8][R4.64] ;  /* 0x00000008040c8981 */ /* 0x000ea8000c2e1d00 */
[----:B------:R-:W3:Y:S01]  /*0170*/  @!P0 LDG.E.EL.128 R16, desc[UR8][R6.64] ;  /* 0x0000000806108981 */ /* 0x000ee2000c2e1d00 */
[----:B------:R-:W1:Y:S01]  /*0180*/  S2UR UR7, SR_CgaCtaId ;  /* 0x00000000000779c3 */ /* 0x000e620000008800 */
[----:B------:R-:W-:Y:S01]  /*0190*/  IMAD.SHL.U32 R8, R0, 0x10, RZ ;  /* 0x0000001000087824 */ /* 0x000fe200078e00ff */
[----:B------:R-:W-:-:S04]  /*01a0*/  UMOV UR5, 0x400 ;  /* 0x0000040000057882 */ /* 0x000fc80000000000 */
[----:B------:R-:W-:-:S04]  /*01b0*/  LOP3.LUT R8, R8, 0x3f0, RZ, 0xc0, !PT ;  /* 0x000003f008087812 */ /* 0x000fc800078ec0ff */
[----:B------:R-:W-:Y:S01]  /*01c0*/  LOP3.LUT R3, R8, R3, RZ, 0xfc, !PT ;  /* 0x0000000308037212 */ /* 0x000fe200078efcff */
[----:B-1----:R-:W-:-:S06]  /*01d0*/  UPRMT UR5, UR7, 0x654, UR5 ;  /* 0x0000065407057896 */ /* 0x002fcc0008000005 */
[----:B------:R-:W-:-:S05]  /*01e0*/  LEA R8, R8, UR5, 0x2 ;  /* 0x0000000508087c11 */ /* 0x000fca000f8e10ff */
[----:B------:R-:W-:Y:S02]  /*01f0*/  IMAD R20, R3, 0x4, R8 ;  /* 0x0000000403147824 */ /* 0x000fe400078e0208 */
[----:B------:R-:W-:-:S05]  /*0200*/  IMAD.SHL.U32 R3, R0, 0x20, RZ ;  /* 0x0000002000037824 */ /* 0x000fca00078e00ff */
[----:B------:R-:W-:Y:S02]  /*0210*/  LOP3.LUT R21, R3, 0xfe0, RZ, 0xc0, !PT ;  /* 0x00000fe003157812 */ /* 0x000fe400078ec0ff */
[----:B------:R-:W-:-:S04]  /*0220*/  LOP3.LUT R3, R0, 0x7f, RZ, 0xc0, !PT ;  /* 0x0000007f00037812 */ /* 0x000fc800078ec0ff */
[----:B------:R-:W-:-:S04]  /*0230*/  PRMT R3, R3, 0x6540, R2 ;  /* 0x0000654003037816 */ /* 0x000fc80000000002 */
[C---:B------:R-:W-:Y:S02]  /*0240*/  LOP3.LUT R0, R3.reuse, 0x80, RZ, 0xfc, !PT ;  /* 0x0000008003007812 */ /* 0x040fe400078efcff */
[----:B------:R-:W-:Y:S02]  /*0250*/  ISETP.GE.AND P0, PT, R3, 0x100, PT ;  /* 0x000001000300780c */ /* 0x000fe40003f06270 */
[----:B------:R-:W-:Y:S01]  /*0260*/  ISETP.GE.AND P1, PT, R0, 0x100, PT ;  /* 0x000001000000780c */ /* 0x000fe20003f26270 */
[----:B--2---:R-:W-:Y:S04]  /*0270*/  STS [R20], R12 ;  /* 0x0000000c14007388 */ /* 0x004fe80000000800 */
[----:B------:R1:W-:Y:S04]  /*0280*/  STS [R20+0x20], R13 ;  /* 0x0000200d14007388 */ /* 0x0003e80000000800 */
[----:B------:R-:W-:Y:S04]  /*0290*/  STS [R20+0x40], R14 ;  /* 0x0000400e14007388 */ /* 0x000fe80000000800 */
[----:B------:R2:W-:Y:S01]  /*02a0*/  STS [R20+0x60], R15 ;  /* 0x0000600f14007388 */ /* 0x0005e20000000800 */
[----:B-1----:R-:W1:Y:S03]  /*02b0*/  LDC.64 R12, c[0x0][0x220] ;  /* 0x00008800ff0c7b82 */ /* 0x002e660000000a00 */
[----:B---3--:R-:W-:Y:S04]  /*02c0*/  STS [R20+0x8], R16 ;  /* 0x0000081014007388 */ /* 0x008fe80000000800 */
[----:B------:R3:W-:Y:S01]  /*02d0*/  STS [R20+0x28], R17 ;  /* 0x0000281114007388 */ /* 0x0007e20000000800 */
[----:B--2---:R-:W2:Y:S03]  /*02e0*/  LDC.64 R14, c[0x0][0x218] ;  /* 0x00008600ff0e7b82 */ /* 0x004ea60000000a00 */
[----:B------:R-:W-:Y:S04]  /*02f0*/  STS [R20+0x48], R18 ;  /* 0x0000481214007388 */ /* 0x000fe80000000800 */
[----:B------:R4:W-:Y:S01]  /*0300*/  STS [R20+0x68], R19 ;  /* 0x0000681314007388 */ /* 0x0009e20000000800 */
[----:B------:R-:W-:Y:S06]  /*0310*/  BAR.SYNC.DEFER_BLOCKING 0x0 ;  /* 0x0000000000007b1d */ /* 0x000fec0000010000 */
[----:B------:R-:W5:Y:S04]  /*0320*/  LDS.128 R8, [R21+UR5] ;  /* 0x0000000515087984 */ /* 0x000f680008000c00 */
[----:B------:R-:W1:Y:S01]  /*0330*/  LDS.128 R4, [R21+UR5+0x1000] ;  /* 0x0010000515047984 */ /* 0x000e620008000c00 */
[----:B------:R-:W-:-:S04]  /*0340*/  USHF.R.S32.HI UR5, URZ, 0x1d, UR6 ;  /* 0x0000001d3f057899 */ /* 0x000fc80008011406 */
[----:B------:R-:W-:-:S04]  /*0350*/  USGXT UR5, UR5, 0x1 ;  /* 0x000000010505789a */ /* 0x000fc80008000200 */
[----:B------:R-:W-:-:S04]  /*0360*/  ULEA.HI UR5, UR5, UR4, URZ, 0x8 ;  /* 0x0000000405057291 */ /* 0x000fc8000f8f403f */
[----:B------:R-:W-:Y:S02]  /*0370*/  USHF.L.U32 UR6, UR5, 0x8, URZ ;  /* 0x0000000805067899 */ /* 0x000fe4000800063f */
[----:B------:R-:W-:Y:S02]  /*0380*/  ULOP3.LUT UR5, UR5, 0xffffff00, URZ, 0xc0, !UPT ;  /* 0xffffff0005057892 */ /* 0x000fe4000f8ec03f */
[----:B------:R-:W-:-:S04]  /*0390*/  ULOP3.LUT UR6, UR6, 0xffff0000, URZ, 0xc0, !UPT ;  /* 0xffff000006067892 */ /* 0x000fc8000f8ec03f */
[----:B------:R-:W-:-:S06]  /*03a0*/  UIADD3 UR5, UR6, UR4, -UR5 ;  /* 0x0000000406057290 */ /* 0x000fcc000fffe805 */
[----:B---3--:R-:W-:Y:S02]  /*03b0*/  LEA R17, R3, UR5, 0x8 ;  /* 0x0000000503117c11 */ /* 0x008fe4000f8e40ff */
[----:B----4-:R-:W-:-:S03]  /*03c0*/  LEA R19, R0, UR5, 0x8 ;  /* 0x0000000500137c11 */ /* 0x010fc6000f8e40ff */
[----:B--2---:R-:W-:-:S04]  /*03d0*/  IMAD.WIDE R2, R17, 0x4, R14 ;  /* 0x0000000411027825 */ /* 0x004fc800078e020e */
[----:B------:R-:W-:Y:S01]  /*03e0*/  IMAD.WIDE R14, R19, 0x4, R14 ;  /* 0x00000004130e7825 */ /* 0x000fe200078e020e */
[----:B-----5:R2:W-:Y:S03]  /*03f0*/  @!P0 STG.E.128 desc[UR8][R2.64], R8 ;  /* 0x0000000802008986 */ /* 0x0205e6000c101d08 */
[--C-:B-1----:R-:W-:Y:S01]  /*0400*/  IMAD.WIDE R16, R17, 0x4, R12.reuse ;  /* 0x0000000411107825 */ /* 0x102fe200078e020c */
[----:B0-----:R2:W-:Y:S03]  /*0410*/  @!P1 STG.E.128 desc[UR8][R14.64], R4 ;  /* 0x000000040e009986 */ /* 0x0015e6000c101d08 */
[----:B------:R-:W-:Y:S01]  /*0420*/  IMAD.WIDE R12, R19, 0x4, R12 ;  /* 0x00000004130c7825 */ /* 0x000fe200078e020c */
[----:B------:R2:W-:Y:S01]  /*0430*/  @!P0 STG.E.128 desc[UR8][R16.64], R8 ;  /* 0x0000000810008986 */ /* 0x0005e2000c101d08 */
[----:B------:R-:W-:Y:S05]  /*0440*/  @P1 EXIT ;  /* 0x000000000000194d */ /* 0x000fea0003800000 */
[----:B------:R-:W-:Y:S01]  /*0450*/  STG.E.128 desc[UR8][R12.64], R4 ;  /* 0x000000040c007986 */ /* 0x000fe2000c101d08 */
[----:B------:R-:W-:Y:S05]  /*0460*/  EXIT ;  /* 0x000000000000794d */ /* 0x000fea0003800000 */
.L_x_0:
[----:B------:R-:W-:-:S00]  /*0470*/  BRA `(.L_x_0) ;  /* 0xfffffffc00fc7947 */ /* 0x000fc0000383ffff */
[----:B------:R-:W-:-:S00]  /*0480*/  NOP ;  /* 0x0000000000007918 */ /* 0x000fc00000000000 */
[----:B------:R-:W-:-:S00]  /*0490*/  NOP ;  /* 0x0000000000007918 */ /* 0x000fc00000000000 */
[----:B------:R-:W-:-:S00]  /*04a0*/  NOP ;  /* 0x0000000000007918 */ /* 0x000fc00000000000 */
[----:B------:R-:W-:-:S00]  /*04b0*/  NOP ;  /* 0x0000000000007918 */ /* 0x000fc00000000000 */
[----:B------:R-:W-:-:S00]  /*04c0*/  NOP ;  /* 0x0000000000007918 */ /* 0x000fc00000000000 */
[----:B------:R-:W-:-:S00]  /*04d0*/  NOP ;  /* 0x0000000000007918 */ /* 0x000fc00000000000 */
[----:B------:R-:W-:-:S00]  /*04e0*/  NOP ;  /* 0x0000000000007918 */ /* 0x000fc00000000000 */
[----:B------:R-:W-:-:S00]  /*04f0*/  NOP ;  /* 0x0000000000007918 */ /* 0x000fc00000000000 */
.L_x_1:


//--------------------- .nv.shared.triton_poi_fused_convolution_11 --------------------------
	.section	.nv.shared.triton_poi_fused_convolution_11,"aw",@nobits
	.sectionflags	@""
	.align	16
	.zero		1024


//--------------------- .nv.constant0.triton_poi_fused_convolution_11 --------------------------
	.section	.nv.constant0.triton_poi_fused_convolution_11,"a",@progbits
	.sectionflags	@""
	.align	4
.nv.constant0.triton_poi_fused_convolution_11:
	.zero		560
